//
// Generated by NVIDIA NVVM Compiler
//
// Compiler Build ID: CL-36424714
// Cuda compilation tools, release 13.0, V13.0.88
// Based on NVVM 20.0.0
//

.version 9.0
.target sm_100
.address_size 64

	// .globl	_Z10mysgemm_v2ILi32EEviiifPfS0_fS0_
// _ZZ10mysgemm_v2ILi32EEviiifPfS0_fS0_E2As has been demoted
// _ZZ10mysgemm_v2ILi32EEviiifPfS0_fS0_E2Bs has been demoted

.visible .entry _Z10mysgemm_v2ILi32EEviiifPfS0_fS0_(
	.param .u32 _Z10mysgemm_v2ILi32EEviiifPfS0_fS0__param_0,
	.param .u32 _Z10mysgemm_v2ILi32EEviiifPfS0_fS0__param_1,
	.param .u32 _Z10mysgemm_v2ILi32EEviiifPfS0_fS0__param_2,
	.param .f32 _Z10mysgemm_v2ILi32EEviiifPfS0_fS0__param_3,
	.param .u64 .ptr .align 1 _Z10mysgemm_v2ILi32EEviiifPfS0_fS0__param_4,
	.param .u64 .ptr .align 1 _Z10mysgemm_v2ILi32EEviiifPfS0_fS0__param_5,
	.param .f32 _Z10mysgemm_v2ILi32EEviiifPfS0_fS0__param_6,
	.param .u64 .ptr .align 1 _Z10mysgemm_v2ILi32EEviiifPfS0_fS0__param_7
)
{
	.reg .pred 	%p<3>;
	.reg .b32 	%r<28>;
	.reg .b32 	%f<107>;
	.reg .b64 	%rd<27>;
	// demoted variable
	.shared .align 4 .b8 _ZZ10mysgemm_v2ILi32EEviiifPfS0_fS0_E2As[4096];
	// demoted variable
	.shared .align 4 .b8 _ZZ10mysgemm_v2ILi32EEviiifPfS0_fS0_E2Bs[4096];
	ld.param.u32 	%r7, [_Z10mysgemm_v2ILi32EEviiifPfS0_fS0__param_1];
	ld.param.u32 	%r8, [_Z10mysgemm_v2ILi32EEviiifPfS0_fS0__param_2];
	ld.param.f32 	%f3, [_Z10mysgemm_v2ILi32EEviiifPfS0_fS0__param_3];
	ld.param.u64 	%rd9, [_Z10mysgemm_v2ILi32EEviiifPfS0_fS0__param_4];
	ld.param.u64 	%rd10, [_Z10mysgemm_v2ILi32EEviiifPfS0_fS0__param_5];
	ld.param.f32 	%f4, [_Z10mysgemm_v2ILi32EEviiifPfS0_fS0__param_6];
	ld.param.u64 	%rd11, [_Z10mysgemm_v2ILi32EEviiifPfS0_fS0__param_7];
	setp.lt.s32 	%p1, %r8, 1;
	@%p1 bra 	$L__BB0_3;
	mov.u32 	%r10, %ctaid.y;
	mov.u32 	%r11, %ctaid.x;
	shl.b32 	%r12, %r11, 5;
	mov.u32 	%r13, %tid.x;
	and.b32  	%r14, %r13, 31;
	mul.lo.s32 	%r15, %r10, %r7;
	shl.b32 	%r16, %r15, 5;
	add.s32 	%r17, %r16, %r12;
	cvt.s64.s32 	%rd12, %r17;
	shr.u32 	%r18, %r13, 5;
	cvta.to.global.u64 	%rd13, %rd11;
	mad.lo.s32 	%r19, %r8, %r18, %r14;
	mov.u32 	%r20, _ZZ10mysgemm_v2ILi32EEviiifPfS0_fS0_E2As;
	shl.b32 	%r21, %r13, 2;
	add.s32 	%r1, %r20, %r21;
	mad.lo.s32 	%r22, %r7, %r18, %r14;
	cvt.s64.s32 	%rd14, %r22;
	mov.u32 	%r23, _ZZ10mysgemm_v2ILi32EEviiifPfS0_fS0_E2Bs;
	add.s32 	%r2, %r23, %r21;
	shl.b32 	%r24, %r7, 5;
	add.s64 	%rd15, %rd12, %rd14;
	shl.b64 	%rd16, %rd15, 2;
	add.s64 	%rd1, %rd13, %rd16;
	and.b32  	%r25, %r21, 3968;
	add.s32 	%r3, %r20, %r25;
	and.b32  	%r26, %r21, 124;
	add.s32 	%r4, %r23, %r26;
	mul.wide.u32 	%rd17, %r10, 4096;
	mul.wide.u32 	%rd18, %r19, 4;
	add.s64 	%rd19, %rd17, %rd18;
	cvta.to.global.u64 	%rd20, %rd9;
	add.s64 	%rd26, %rd20, %rd19;
	mul.wide.s32 	%rd21, %r22, 4;
	mul.wide.u32 	%rd22, %r12, 4;
	add.s64 	%rd23, %rd21, %rd22;
	cvta.to.global.u64 	%rd24, %rd10;
	add.s64 	%rd25, %rd24, %rd23;
	mul.wide.s32 	%rd4, %r24, 4;
	mov.f32 	%f106, 0f00000000;
	mov.b32 	%r27, 0;
$L__BB0_2:
	ld.global.f32 	%f6, [%rd26];
	st.shared.f32 	[%r1], %f6;
	ld.global.f32 	%f7, [%rd25];
	st.shared.f32 	[%r2], %f7;
	bar.sync 	0;
	ld.shared.f32 	%f8, [%r3];
	ld.shared.f32 	%f9, [%r4];
	fma.rn.f32 	%f10, %f8, %f9, %f106;
	ld.shared.f32 	%f11, [%r3+4];
	ld.shared.f32 	%f12, [%r4+128];
	fma.rn.f32 	%f13, %f11, %f12, %f10;
	ld.shared.f32 	%f14, [%r3+8];
	ld.shared.f32 	%f15, [%r4+256];
	fma.rn.f32 	%f16, %f14, %f15, %f13;
	ld.shared.f32 	%f17, [%r3+12];
	ld.shared.f32 	%f18, [%r4+384];
	fma.rn.f32 	%f19, %f17, %f18, %f16;
	ld.shared.f32 	%f20, [%r3+16];
	ld.shared.f32 	%f21, [%r4+512];
	fma.rn.f32 	%f22, %f20, %f21, %f19;
	ld.shared.f32 	%f23, [%r3+20];
	ld.shared.f32 	%f24, [%r4+640];
	fma.rn.f32 	%f25, %f23, %f24, %f22;
	ld.shared.f32 	%f26, [%r3+24];
	ld.shared.f32 	%f27, [%r4+768];
	fma.rn.f32 	%f28, %f26, %f27, %f25;
	ld.shared.f32 	%f29, [%r3+28];
	ld.shared.f32 	%f30, [%r4+896];
	fma.rn.f32 	%f31, %f29, %f30, %f28;
	ld.shared.f32 	%f32, [%r3+32];
	ld.shared.f32 	%f33, [%r4+1024];
	fma.rn.f32 	%f34, %f32, %f33, %f31;
	ld.shared.f32 	%f35, [%r3+36];
	ld.shared.f32 	%f36, [%r4+1152];
	fma.rn.f32 	%f37, %f35, %f36, %f34;
	ld.shared.f32 	%f38, [%r3+40];
	ld.shared.f32 	%f39, [%r4+1280];
	fma.rn.f32 	%f40, %f38, %f39, %f37;
	ld.shared.f32 	%f41, [%r3+44];
	ld.shared.f32 	%f42, [%r4+1408];
	fma.rn.f32 	%f43, %f41, %f42, %f40;
	ld.shared.f32 	%f44, [%r3+48];
	ld.shared.f32 	%f45, [%r4+1536];
	fma.rn.f32 	%f46, %f44, %f45, %f43;
	ld.shared.f32 	%f47, [%r3+52];
	ld.shared.f32 	%f48, [%r4+1664];
	fma.rn.f32 	%f49, %f47, %f48, %f46;
	ld.shared.f32 	%f50, [%r3+56];
	ld.shared.f32 	%f51, [%r4+1792];
	fma.rn.f32 	%f52, %f50, %f51, %f49;
	ld.shared.f32 	%f53, [%r3+60];
	ld.shared.f32 	%f54, [%r4+1920];
	fma.rn.f32 	%f55, %f53, %f54, %f52;
	ld.shared.f32 	%f56, [%r3+64];
	ld.shared.f32 	%f57, [%r4+2048];
	fma.rn.f32 	%f58, %f56, %f57, %f55;
	ld.shared.f32 	%f59, [%r3+68];
	ld.shared.f32 	%f60, [%r4+2176];
	fma.rn.f32 	%f61, %f59, %f60, %f58;
	ld.shared.f32 	%f62, [%r3+72];
	ld.shared.f32 	%f63, [%r4+2304];
	fma.rn.f32 	%f64, %f62, %f63, %f61;
	ld.shared.f32 	%f65, [%r3+76];
	ld.shared.f32 	%f66, [%r4+2432];
	fma.rn.f32 	%f67, %f65, %f66, %f64;
	ld.shared.f32 	%f68, [%r3+80];
	ld.shared.f32 	%f69, [%r4+2560];
	fma.rn.f32 	%f70, %f68, %f69, %f67;
	ld.shared.f32 	%f71, [%r3+84];
	ld.shared.f32 	%f72, [%r4+2688];
	fma.rn.f32 	%f73, %f71, %f72, %f70;
	ld.shared.f32 	%f74, [%r3+88];
	ld.shared.f32 	%f75, [%r4+2816];
	fma.rn.f32 	%f76, %f74, %f75, %f73;
	ld.shared.f32 	%f77, [%r3+92];
	ld.shared.f32 	%f78, [%r4+2944];
	fma.rn.f32 	%f79, %f77, %f78, %f76;
	ld.shared.f32 	%f80, [%r3+96];
	ld.shared.f32 	%f81, [%r4+3072];
	fma.rn.f32 	%f82, %f80, %f81, %f79;
	ld.shared.f32 	%f83, [%r3+100];
	ld.shared.f32 	%f84, [%r4+3200];
	fma.rn.f32 	%f85, %f83, %f84, %f82;
	ld.shared.f32 	%f86, [%r3+104];
	ld.shared.f32 	%f87, [%r4+3328];
	fma.rn.f32 	%f88, %f86, %f87, %f85;
	ld.shared.f32 	%f89, [%r3+108];
	ld.shared.f32 	%f90, [%r4+3456];
	fma.rn.f32 	%f91, %f89, %f90, %f88;
	ld.shared.f32 	%f92, [%r3+112];
	ld.shared.f32 	%f93, [%r4+3584];
	fma.rn.f32 	%f94, %f92, %f93, %f91;
	ld.shared.f32 	%f95, [%r3+116];
	ld.shared.f32 	%f96, [%r4+3712];
	fma.rn.f32 	%f97, %f95, %f96, %f94;
	ld.shared.f32 	%f98, [%r3+120];
	ld.shared.f32 	%f99, [%r4+3840];
	fma.rn.f32 	%f100, %f98, %f99, %f97;
	ld.shared.f32 	%f101, [%r3+124];
	ld.shared.f32 	%f102, [%r4+3968];
	fma.rn.f32 	%f106, %f101, %f102, %f100;
	bar.sync 	0;
	ld.global.f32 	%f103, [%rd1];
	mul.f32 	%f104, %f4, %f103;
	fma.rn.f32 	%f105, %f3, %f106, %f104;
	st.global.f32 	[%rd1], %f105;
	add.s32 	%r27, %r27, 32;
	add.s64 	%rd26, %rd26, 128;
	add.s64 	%rd25, %rd25, %rd4;
	setp.lt.s32 	%p2, %r27, %r8;
	@%p2 bra 	$L__BB0_2;
$L__BB0_3:
	ret;

}


// ===== COMPILED SASS (sm_100) =====

	.target	sm_100

	.elftype	@"ET_EXEC"


//--------------------- .note.nv.tkinfo           --------------------------
	.section	.note.nv.tkinfo,"",@"SHT_NOTE"
	.sectionflags	@"SHF_NOTE_NV_TKINFO"
	.tkinfo
        /*0018*/ 	.word	0x00000002
        /*0030*/ 	.string	""
        /*0030*/ 	.string	"ptxas"
        /*0030*/ 	.string	"Cuda compilation tools, release 13.0, V13.0.88"
        /*0030*/ 	.string	"Build cuda_13.0.r13.0/compiler.36424714_0"
        /*0030*/ 	.string	"-arch sm_100 -m 64 "



//--------------------- .note.nv.cuinfo           --------------------------
	.section	.note.nv.cuinfo,"",@"SHT_NOTE"
	.sectionflags	@"SHF_NOTE_NV_CUINFO"
        /*0018*/ 	.short	0x0002
        /*001a*/ 	.short	0x0064
        /*001c*/ 	.short	0x0082
	.zero		2


//--------------------- .nv.info                  --------------------------
	.section	.nv.info,"",@"SHT_CUDA_INFO"
	.align	4


	//----- nvinfo : EIATTR_REGCOUNT
	.align		4
        /*0000*/ 	.byte	0x04, 0x2f
        /*0002*/ 	.short	(.L_1 - .L_0)
	.align		4
.L_0:
        /*0004*/ 	.word	index@(_Z10mysgemm_v2ILi32EEviiifPfS0_fS0_)
        /*0008*/ 	.word	0x00000020


	//----- nvinfo : EIATTR_FRAME_SIZE
	.align		4
.L_1:
        /*000c*/ 	.byte	0x04, 0x11
        /*000e*/ 	.short	(.L_3 - .L_2)
	.align		4
.L_2:
        /*0010*/ 	.word	index@(_Z10mysgemm_v2ILi32EEviiifPfS0_fS0_)
        /*0014*/ 	.word	0x00000000


	//----- nvinfo : EIATTR_MIN_STACK_SIZE
	.align		4
.L_3:
        /*0018*/ 	.byte	0x04, 0x12
        /*001a*/ 	.short	(.L_5 - .L_4)
	.align		4
.L_4:
        /*001c*/ 	.word	index@(_Z10mysgemm_v2ILi32EEviiifPfS0_fS0_)
        /*0020*/ 	.word	0x00000000
.L_5:


//--------------------- .nv.compat                --------------------------
	.section	.nv.compat,"",@"SHT_CUDA_COMPAT_INFO"
	.align	4
        /*0000*/ 	.byte	0x02, 0x09, 0x00, 0x00, 0x02, 0x02, 0x01, 0x00, 0x02, 0x05, 0x05, 0x00, 0x03, 0x07, 0x01, 0x01
        /*0010*/ 	.byte	0x02, 0x03, 0x00, 0x00, 0x02, 0x06, 0x01, 0x00, 0x04, 0x0b, 0x08, 0x00, 0x09, 0x00, 0x00, 0x00
        /*0020*/ 	.byte	0x00, 0x00, 0x00, 0x00


//--------------------- .nv.info._Z10mysgemm_v2ILi32EEviiifPfS0_fS0_ --------------------------
	.section	.nv.info._Z10mysgemm_v2ILi32EEviiifPfS0_fS0_,"",@"SHT_CUDA_INFO"
	.sectionflags	@""
	.align	4


	//----- nvinfo : EIATTR_CUDA_API_VERSION
	.align		4
        /*0000*/ 	.byte	0x04, 0x37
        /*0002*/ 	.short	(.L_7 - .L_6)
.L_6:
        /*0004*/ 	.word	0x00000082


	//----- nvinfo : EIATTR_KPARAM_INFO
	.align		4
.L_7:
        /*0008*/ 	.byte	0x04, 0x17
        /*000a*/ 	.short	(.L_9 - .L_8)
.L_8:
        /*000c*/ 	.word	0x00000000
        /*0010*/ 	.short	0x0007
        /*0012*/ 	.short	0x0028
        /*0014*/ 	.byte	0x00, 0xf5, 0x21, 0x00


	//----- nvinfo : EIATTR_KPARAM_INFO
	.align		4
.L_9:
        /*0018*/ 	.byte	0x04, 0x17
        /*001a*/ 	.short	(.L_11 - .L_10)
.L_10:
        /*001c*/ 	.word	0x00000000
        /*0020*/ 	.short	0x0006
        /*0022*/ 	.short	0x0020
        /*0024*/ 	.byte	0x00, 0xf0, 0x11, 0x00


	//----- nvinfo : EIATTR_KPARAM_INFO
	.align		4
.L_11:
        /*0028*/ 	.byte	0x04, 0x17
        /*002a*/ 	.short	(.L_13 - .L_12)
.L_12:
        /*002c*/ 	.word	0x00000000
        /*0030*/ 	.short	0x0005
        /*0032*/ 	.short	0x0018
        /*0034*/ 	.byte	0x00, 0xf5, 0x21, 0x00


	//----- nvinfo : EIATTR_KPARAM_INFO
	.align		4
.L_13:
        /*0038*/ 	.byte	0x04, 0x17
        /*003a*/ 	.short	(.L_15 - .L_14)
.L_14:
        /*003c*/ 	.word	0x00000000
        /*0040*/ 	.short	0x0004
        /*0042*/ 	.short	0x0010
        /*0044*/ 	.byte	0x00, 0xf5, 0x21, 0x00


	//----- nvinfo : EIATTR_KPARAM_INFO
	.align		4
.L_15:
        /*0048*/ 	.byte	0x04, 0x17
        /*004a*/ 	.short	(.L_17 - .L_16)
.L_16:
        /*004c*/ 	.word	0x00000000
        /*0050*/ 	.short	0x0003
        /*0052*/ 	.short	0x000c
        /*0054*/ 	.byte	0x00, 0xf0, 0x11, 0x00


	//----- nvinfo : EIATTR_KPARAM_INFO
	.align		4
.L_17:
        /*0058*/ 	.byte	0x04, 0x17
        /*005a*/ 	.short	(.L_19 - .L_18)
.L_18:
        /*005c*/ 	.word	0x00000000
        /*0060*/ 	.short	0x0002
        /*0062*/ 	.short	0x0008
        /*0064*/ 	.byte	0x00, 0xf0, 0x11, 0x00


	//----- nvinfo : EIATTR_KPARAM_INFO
	.align		4
.L_19:
        /*0068*/ 	.byte	0x04, 0x17
        /*006a*/ 	.short	(.L_21 - .L_20)
.L_20:
        /*006c*/ 	.word	0x00000000
        /*0070*/ 	.short	0x0001
        /*0072*/ 	.short	0x0004
        /*0074*/ 	.byte	0x00, 0xf0, 0x11, 0x00


	//----- nvinfo : EIATTR_KPARAM_INFO
	.align		4
.L_21:
        /*0078*/ 	.byte	0x04, 0x17
        /*007a*/ 	.short	(.L_23 - .L_22)
.L_22:
        /*007c*/ 	.word	0x00000000
        /*0080*/ 	.short	0x0000
        /*0082*/ 	.short	0x0000
        /*0084*/ 	.byte	0x00, 0xf0, 0x11, 0x00


	//----- nvinfo : EIATTR_SPARSE_MMA_MASK
	.align		4
.L_23:
        /*0088*/ 	.byte	0x03, 0x50
        /*008a*/ 	.short	0x0000


	//----- nvinfo : EIATTR_MAXREG_COUNT
	.align		4
        /*008c*/ 	.byte	0x03, 0x1b
        /*008e*/ 	.short	0x00ff


	//----- nvinfo : EIATTR_NUM_BARRIERS
	.align		4
        /*0090*/ 	.byte	0x02, 0x4c
        /*0092*/ 	.byte	0x01
	.zero		1


	//----- nvinfo : EIATTR_MERCURY_ISA_VERSION
	.align		4
        /*0094*/ 	.byte	0x03, 0x5f
        /*0096*/ 	.short	0x0101


	//----- nvinfo : EIATTR_VRC_CTA_INIT_COUNT
	.align		4
        /*0098*/ 	.byte	0x02, 0x4a
	.zero		1
	.zero		1


	//----- nvinfo : EIATTR_EXIT_INSTR_OFFSETS
	.align		4
        /*009c*/ 	.byte	0x04, 0x1c
        /*009e*/ 	.short	(.L_25 - .L_24)


	//   ....[0]....
.L_24:
        /*00a0*/ 	.word	0x00000030


	//   ....[1]....
        /*00a4*/ 	.word	0x00000840


	//----- nvinfo : EIATTR_CBANK_PARAM_SIZE
	.align		4
.L_25:
        /*00a8*/ 	.byte	0x03, 0x19
        /*00aa*/ 	.short	0x0030


	//----- nvinfo : EIATTR_PARAM_CBANK
	.align		4
        /*00ac*/ 	.byte	0x04, 0x0a
        /*00ae*/ 	.short	(.L_27 - .L_26)
	.align		4
.L_26:
        /*00b0*/ 	.word	index@(.nv.constant0._Z10mysgemm_v2ILi32EEviiifPfS0_fS0_)
        /*00b4*/ 	.short	0x0380
        /*00b6*/ 	.short	0x0030


	//----- nvinfo : EIATTR_SW_WAR
	.align		4
.L_27:
        /*00b8*/ 	.byte	0x04, 0x36
        /*00ba*/ 	.short	(.L_29 - .L_28)
.L_28:
        /*00bc*/ 	.word	0x00000008
.L_29:


//--------------------- .nv.callgraph             --------------------------
	.section	.nv.callgraph,"",@"SHT_CUDA_CALLGRAPH"
	.align	4
	.sectionentsize	8
	.align		4
        /*0000*/ 	.word	0x00000000
	.align		4
        /*0004*/ 	.word	0xffffffff
	.align		4
        /*0008*/ 	.word	0x00000000
	.align		4
        /*000c*/ 	.word	0xfffffffe
	.align		4
        /*0010*/ 	.word	0x00000000
	.align		4
        /*0014*/ 	.word	0xfffffffd
	.align		4
        /*0018*/ 	.word	0x00000000
	.align		4
        /*001c*/ 	.word	0xfffffffc


//--------------------- .text._Z10mysgemm_v2ILi32EEviiifPfS0_fS0_ --------------------------
	.section	.text._Z10mysgemm_v2ILi32EEviiifPfS0_fS0_,"ax",@progbits
	.align	128
        .global         _Z10mysgemm_v2ILi32EEviiifPfS0_fS0_
        .type           _Z10mysgemm_v2ILi32EEviiifPfS0_fS0_,@function
        .size           _Z10mysgemm_v2ILi32EEviiifPfS0_fS0_,(.L_x_2 - _Z10mysgemm_v2ILi32EEviiifPfS0_fS0_)
        .other          _Z10mysgemm_v2ILi32EEviiifPfS0_fS0_,@"STO_CUDA_ENTRY STV_DEFAULT"
_Z10mysgemm_v2ILi32EEviiifPfS0_fS0_:
.text._Z10mysgemm_v2ILi32EEviiifPfS0_fS0_:
[----:B------:R-:W-:Y:S08]  /*0000*/  LDC R1, c[0x0][0x37c] ;  /* 0x0000df00ff017b82 */ /* 0x000ff00000000800 */
[----:B------:R-:W0:Y:S02]  /*0010*/  LDC R0, c[0x0][0x388] ;  /* 0x0000e200ff007b82 */ /* 0x000e240000000800 */
[----:B0-----:R-:W-:-:S13]  /*0020*/  ISETP.GE.AND P0, PT, R0, 0x1, PT ;  /* 0x000000010000780c */ /* 0x001fda0003f06270 */
[----:B------:R-:W-:Y:S05]  /*0030*/  @!P0 EXIT ;  /* 0x000000000000894d */ /* 0x000fea0003800000 */
[----:B------:R-:W0:Y:S01]  /*0040*/  S2R R10, SR_TID.X ;  /* 0x00000000000a7919 */ /* 0x000e220000002100 */
[----:B------:R-:W1:Y:S01]  /*0050*/  LDC R6, c[0x0][0x384] ;  /* 0x0000e100ff067b82 */ /* 0x000e620000000800 */
[----:B------:R-:W2:Y:S01]  /*0060*/  LDCU.64 UR10, c[0x0][0x3a8] ;  /* 0x00007500ff0a77ac */ /* 0x000ea20008000a00 */
[----:B------:R-:W-:Y:S01]  /*0070*/  HFMA2 R21, -RZ, RZ, 0, 0 ;  /* 0x00000000ff157431 */ /* 0x000fe200000001ff */
[----:B------:R-:W1:Y:S01]  /*0080*/  S2R R9, SR_CTAID.Y ;  /* 0x0000000000097919 */ /* 0x000e620000002600 */
[----:B------:R-:W3:Y:S01]  /*0090*/  LDCU.128 UR12, c[0x0][0x390] ;  /* 0x00007200ff0c77ac */ /* 0x000ee20008000c00 */
[----:B------:R-:W4:Y:S03]  /*00a0*/  S2R R8, SR_CTAID.X ;  /* 0x0000000000087919 */ /* 0x000f260000002500 */
[----:B------:R-:W5:Y:S01]  /*00b0*/  S2UR UR7, SR_CgaCtaId ;  /* 0x00000000000779c3 */ /* 0x000f620000008800 */
[----:B------:R-:W-:Y:S01]  /*00c0*/  UMOV UR4, 0x400 ;  /* 0x0000040000047882 */ /* 0x000fe20000000000 */
[----:B------:R-:W0:Y:S01]  /*00d0*/  LDCU.64 UR8, c[0x0][0x358] ;  /* 0x00006b00ff0877ac */ /* 0x000e220008000a00 */
[----:B------:R-:W-:Y:S01]  /*00e0*/  UIADD3 UR6, UPT, UPT, UR4, 0x1000, URZ ;  /* 0x0000100004067890 */ /* 0x000fe2000fffe0ff */
[----:B0-----:R-:W-:Y:S01]  /*00f0*/  LOP3.LUT R5, R10, 0x1f, RZ, 0xc0, !PT ;  /* 0x0000001f0a057812 */ /* 0x001fe200078ec0ff */
[----:B-----5:R-:W-:Y:S01]  /*0100*/  ULEA UR5, UR7, UR4, 0x18 ;  /* 0x0000000407057291 */ /* 0x020fe2000f8ec0ff */
[----:B------:R-:W-:Y:S01]  /*0110*/  SHF.R.U32.HI R4, RZ, 0x5, R10 ;  /* 0x00000005ff047819 */ /* 0x000fe2000001160a */
[----:B------:R-:W-:Y:S01]  /*0120*/  ULEA UR6, UR7, UR6, 0x18 ;  /* 0x0000000607067291 */ /* 0x000fe2000f8ec0ff */
[----:B-1----:R-:W-:Y:S01]  /*0130*/  IMAD R7, R9, R6, RZ ;  /* 0x0000000609077224 */ /* 0x002fe200078e02ff */
[----:B------:R-:W-:-:S02]  /*0140*/  UMOV UR4, URZ ;  /* 0x000000ff00047c82 */ /* 0x000fc40008000000 */
[--C-:B------:R-:W-:Y:S01]  /*0150*/  IMAD R2, R4, R0, R5.reuse ;  /* 0x0000000004027224 */ /* 0x100fe200078e0205 */
[----:B----4-:R-:W-:Y:S01]  /*0160*/  SHF.L.U32 R8, R8, 0x5, RZ ;  /* 0x0000000508087819 */ /* 0x010fe200000006ff */
[----:B------:R-:W-:Y:S01]  /*0170*/  IMAD R5, R4, R6, R5 ;  /* 0x0000000604057224 */ /* 0x000fe200078e0205 */
[----:B------:R-:W-:Y:S01]  /*0180*/  SHF.L.U32 R6, R6, 0x5, RZ ;  /* 0x0000000506067819 */ /* 0x000fe200000006ff */
[----:B------:R-:W-:Y:S01]  /*0190*/  IMAD.WIDE.U32 R2, R2, 0x4, RZ ;  /* 0x0000000402027825 */ /* 0x000fe200078e00ff */
[----:B------:R-:W-:Y:S02]  /*01a0*/  LEA R7, R7, R8, 0x5 ;  /* 0x0000000807077211 */ /* 0x000fe400078e28ff */
[----:B------:R-:W-:Y:S02]  /*01b0*/  SHF.R.S32.HI R4, RZ, 0x1f, R5 ;  /* 0x0000001fff047819 */ /* 0x000fe40000011405 */
[----:B------:R-:W-:Y:S01]  /*01c0*/  IADD3 R11, P0, PT, R7, R5, RZ ;  /* 0x00000005070b7210 */ /* 0x000fe20007f1e0ff */
[----:B------:R-:W-:-:S03]  /*01d0*/  IMAD.WIDE.U32 R2, R9, 0x1000, R2 ;  /* 0x0000100009027825 */ /* 0x000fc600078e0002 */
[----:B------:R-:W-:Y:S01]  /*01e0*/  LEA.HI.X.SX32 R12, R7, R4, 0x1, P0 ;  /* 0x00000004070c7211 */ /* 0x000fe200000f0eff */
[----:B------:R-:W-:Y:S01]  /*01f0*/  IMAD.WIDE.U32 R8, R8, 0x4, RZ ;  /* 0x0000000408087825 */ /* 0x000fe200078e00ff */
[C---:B--2---:R-:W-:Y:S01]  /*0200*/  LEA R18, P0, R11.reuse, UR10, 0x2 ;  /* 0x0000000a0b127c11 */ /* 0x044fe2000f8010ff */
[----:B------:R-:W0:Y:S01]  /*0210*/  LDCU UR10, c[0x0][0x38c] ;  /* 0x00007180ff0a77ac */ /* 0x000e220008000800 */
[----:B---3--:R-:W-:Y:S02]  /*0220*/  IADD3 R4, P1, PT, R2, UR12, RZ ;  /* 0x0000000c02047c10 */ /* 0x008fe4000ff3e0ff */
[----:B------:R-:W-:Y:S01]  /*0230*/  LEA.HI.X R19, R11, UR11, R12, 0x2, P0 ;  /* 0x0000000b0b137c11 */ /* 0x000fe200080f140c */
[----:B------:R-:W-:Y:S01]  /*0240*/  IMAD.WIDE R8, R5, 0x4, R8 ;  /* 0x0000000405087825 */ /* 0x000fe200078e0208 */
[----:B------:R-:W-:Y:S01]  /*0250*/  SHF.L.U32 R7, R10, 0x2, RZ ;  /* 0x000000020a077819 */ /* 0x000fe200000006ff */
[----:B------:R-:W1:Y:S01]  /*0260*/  LDCU UR12, c[0x0][0x3a0] ;  /* 0x00007400ff0c77ac */ /* 0x000e620008000800 */
[----:B------:R-:W-:-:S02]  /*0270*/  IADD3.X R5, PT, PT, R3, UR13, RZ, P1, !PT ;  /* 0x0000000d03057c10 */ /* 0x000fc40008ffe4ff */
[----:B------:R-:W-:Y:S02]  /*0280*/  IADD3 R16, P0, PT, R8, UR14, RZ ;  /* 0x0000000e08107c10 */ /* 0x000fe4000ff1e0ff */
[----:B------:R-:W-:Y:S02]  /*0290*/  LOP3.LUT R3, R7, 0xf80, RZ, 0xc0, !PT ;  /* 0x00000f8007037812 */ /* 0x000fe400078ec0ff */
[----:B------:R-:W-:Y:S02]  /*02a0*/  IADD3.X R17, PT, PT, R9, UR15, RZ, P0, !PT ;  /* 0x0000000f09117c10 */ /* 0x000fe400087fe4ff */
[----:B------:R-:W-:-:S07]  /*02b0*/  LOP3.LUT R2, R7, 0x7c, RZ, 0xc0, !PT ;  /* 0x0000007c07027812 */ /* 0x000fce00078ec0ff */
.L_x_0:
[----:B--2---:R-:W2:Y:S04]  /*02c0*/  LDG.E R24, desc[UR8][R4.64] ;  /* 0x0000000804187981 */ /* 0x004ea8000c1e1900 */
[----:B------:R-:W3:Y:S04]  /*02d0*/  LDG.E R26, desc[UR8][R16.64] ;  /* 0x00000008101a7981 */ /* 0x000ee8000c1e1900 */
[----:B--2---:R-:W-:Y:S04]  /*02e0*/  STS [R7+UR5], R24 ;  /* 0x0000001807007988 */ /* 0x004fe80008000805 */
[----:B---3--:R-:W-:Y:S01]  /*02f0*/  STS [R7+UR6], R26 ;  /* 0x0000001a07007988 */ /* 0x008fe20008000806 */
[----:B------:R-:W-:Y:S06]  /*0300*/  BAR.SYNC.DEFER_BLOCKING 0x0 ;  /* 0x0000000000007b1d */ /* 0x000fec0000010000 */
[----:B------:R-:W-:Y:S04]  /*0310*/  LDS R27, [R2+UR6] ;  /* 0x00000006021b7984 */ /* 0x000fe80008000800 */
[----:B------:R-:W2:Y:S04]  /*0320*/  LDS.128 R12, [R3+UR5] ;  /* 0x00000005030c7984 */ /* 0x000ea80008000c00 */
[----:B------:R-:W3:Y:S04]  /*0330*/  LDS R29, [R2+UR6+0x80] ;  /* 0x00008006021d7984 */ /* 0x000ee80008000800 */
[----:B------:R-:W4:Y:S04]  /*0340*/  LDS R25, [R2+UR6+0x100] ;  /* 0x0001000602197984 */ /* 0x000f280008000800 */
[----:B------:R-:W5:Y:S04]  /*0350*/  LDS R22, [R2+UR6+0x180] ;  /* 0x0001800602167984 */ /* 0x000f680008000800 */
[----:B------:R-:W-:Y:S04]  /*0360*/  LDS R23, [R2+UR6+0x200] ;  /* 0x0002000602177984 */ /* 0x000fe80008000800 */
[----:B------:R-:W0:Y:S04]  /*0370*/  LDS.128 R8, [R3+UR5+0x10] ;  /* 0x0000100503087984 */ /* 0x000e280008000c00 */
[----:B------:R-:W1:Y:S04]  /*0380*/  LDS R20, [R2+UR6+0x280] ;  /* 0x0002800602147984 */ /* 0x000e680008000800 */
[----:B------:R-:W-:Y:S04]  /*0390*/  LDS R26, [R2+UR6+0x380] ;  /* 0x00038006021a7984 */ /* 0x000fe80008000800 */
[----:B------:R-:W-:Y:S01]  /*03a0*/  LDS R24, [R2+UR6+0x580] ;  /* 0x0005800602187984 */ /* 0x000fe20008000800 */
[----:B--2---:R-:W-:-:S03]  /*03b0*/  FFMA R12, R12, R27, R21 ;  /* 0x0000001b0c0c7223 */ /* 0x004fc60000000015 */
[----:B------:R-:W2:Y:S01]  /*03c0*/  LDS R21, [R2+UR6+0x300] ;  /* 0x0003000602157984 */ /* 0x000ea20008000800 */
[----:B---3--:R-:W-:-:S04]  /*03d0*/  FFMA R12, R29, R13, R12 ;  /* 0x0000000d1d0c7223 */ /* 0x008fc8000000000c */
[----:B----4-:R-:W-:-:S04]  /*03e0*/  FFMA R25, R25, R14, R12 ;  /* 0x0000000e19197223 */ /* 0x010fc8000000000c */
[----:B-----5:R-:W-:Y:S02]  /*03f0*/  FFMA R27, R22, R15, R25 ;  /* 0x0000000f161b7223 */ /* 0x020fe40000000019 */
[----:B------:R-:W-:Y:S04]  /*0400*/  LDS R25, [R2+UR6+0x400] ;  /* 0x0004000602197984 */ /* 0x000fe80008000800 */
[----:B------:R-:W3:Y:S01]  /*0410*/  LDS.128 R12, [R3+UR5+0x20] ;  /* 0x00002005030c7984 */ /* 0x000ee20008000c00 */
[----:B0-----:R-:W-:-:S03]  /*0420*/  FFMA R27, R8, R23, R27 ;  /* 0x00000017081b7223 */ /* 0x001fc6000000001b */
[----:B------:R-:W0:Y:S01]  /*0430*/  LDS R22, [R2+UR6+0x480] ;  /* 0x0004800602167984 */ /* 0x000e220008000800 */
[----:B-1----:R-:W-:-:S03]  /*0440*/  FFMA R20, R20, R9, R27 ;  /* 0x0000000914147223 */ /* 0x002fc6000000001b */
[----:B------:R-:W1:Y:S01]  /*0450*/  LDS R23, [R2+UR6+0x500] ;  /* 0x0005000602177984 */ /* 0x000e620008000800 */
[----:B--2---:R-:W-:-:S03]  /*0460*/  FFMA R21, R21, R10, R20 ;  /* 0x0000000a15157223 */ /* 0x004fc60000000014 */
[----:B------:R-:W-:Y:S01]  /*0470*/  LDS R20, [R2+UR6+0x680] ;  /* 0x0006800602147984 */ /* 0x000fe20008000800 */
[----:B------:R-:W-:-:S03]  /*0480*/  FFMA R27, R26, R11, R21 ;  /* 0x0000000b1a1b7223 */ /* 0x000fc60000000015 */
[----:B------:R-:W-:Y:S04]  /*0490*/  LDS R21, [R2+UR6+0x600] ;  /* 0x0006000602157984 */ /* 0x000fe80008000800 */
[----:B------:R-:W2:Y:S04]  /*04a0*/  LDS.128 R8, [R3+UR5+0x30] ;  /* 0x0000300503087984 */ /* 0x000ea80008000c00 */
[----:B------:R-:W-:Y:S01]  /*04b0*/  LDS R26, [R2+UR6+0x780] ;  /* 0x00078006021a7984 */ /* 0x000fe20008000800 */
[----:B---3--:R-:W-:-:S04]  /*04c0*/  FFMA R25, R12, R25, R27 ;  /* 0x000000190c197223 */ /* 0x008fc8000000001b */
[----:B0-----:R-:W-:Y:S02]  /*04d0*/  FFMA R22, R22, R13, R25 ;  /* 0x0000000d16167223 */ /* 0x001fe40000000019 */
[----:B------:R-:W0:Y:S02]  /*04e0*/  LDS R25, [R2+UR6+0x700] ;  /* 0x0007000602197984 */ /* 0x000e240008000800 */
[----:B-1----:R-:W-:Y:S02]  /*04f0*/  FFMA R23, R23, R14, R22 ;  /* 0x0000000e17177223 */ /* 0x002fe40000000016 */
[----:B------:R-:W-:Y:S02]  /*0500*/  LDS R22, [R2+UR6+0x880] ;  /* 0x0008800602167984 */ /* 0x000fe40008000800 */
[----:B------:R-:W-:Y:S02]  /*0510*/  FFMA R27, R24, R15, R23 ;  /* 0x0000000f181b7223 */ /* 0x000fe40000000017 */
[----:B------:R-:W-:Y:S04]  /*0520*/  LDS R23, [R2+UR6+0x800] ;  /* 0x0008000602177984 */ /* 0x000fe80008000800 */
[----:B------:R-:W1:Y:S04]  /*0530*/  LDS.128 R12, [R3+UR5+0x40] ;  /* 0x00004005030c7984 */ /* 0x000e680008000c00 */
[----:B------:R-:W-:Y:S01]  /*0540*/  LDS R24, [R2+UR6+0x980] ;  /* 0x0009800602187984 */ /* 0x000fe20008000800 */
[----:B--2---:R-:W-:-:S03]  /*0550*/  FFMA R27, R8, R21, R27 ;  /* 0x00000015081b7223 */ /* 0x004fc6000000001b */
[----:B------:R-:W2:Y:S01]  /*0560*/  LDS R21, [R2+UR6+0x900] ;  /* 0x0009000602157984 */ /* 0x000ea20008000800 */
[----:B------:R-:W-:-:S04]  /*0570*/  FFMA R20, R20, R9, R27 ;  /* 0x0000000914147223 */ /* 0x000fc8000000001b */
[----:B0-----:R-:W-:Y:S02]  /*0580*/  FFMA R25, R25, R10, R20 ;  /* 0x0000000a19197223 */ /* 0x001fe40000000014 */
[----:B------:R-:W-:Y:S02]  /*0590*/  LDS R20, [R2+UR6+0xa80] ;  /* 0x000a800602147984 */ /* 0x000fe40008000800 */
[----:B------:R-:W-:Y:S02]  /*05a0*/  FFMA R27, R26, R11, R25 ;  /* 0x0000000b1a1b7223 */ /* 0x000fe40000000019 */
[----:B------:R-:W-:Y:S04]  /*05b0*/  LDS R25, [R2+UR6+0xa00] ;  /* 0x000a000602197984 */ /* 0x000fe80008000800 */
[----:B------:R-:W0:Y:S01]  /*05c0*/  LDS.128 R8, [R3+UR5+0x50] ;  /* 0x0000500503087984 */ /* 0x000e220008000c00 */
[----:B-1----:R-:W-:-:S04]  /*05d0*/  FFMA R23, R12, R23, R27 ;  /* 0x000000170c177223 */ /* 0x002fc8000000001b */
[----:B------:R-:W-:Y:S02]  /*05e0*/  FFMA R22, R22, R13, R23 ;  /* 0x0000000d16167223 */ /* 0x000fe40000000017 */
[----:B------:R-:W1:Y:S02]  /*05f0*/  LDS R23, [R2+UR6+0xb00] ;  /* 0x000b000602177984 */ /* 0x000e640008000800 */
[----:B--2---:R-:W-:Y:S02]  /*0600*/  FFMA R21, R21, R14, R22 ;  /* 0x0000000e15157223 */ /* 0x004fe40000000016 */
[----:B------:R-:W2:Y:S02]  /*0610*/  LDS R22, [R2+UR6+0xb80] ;  /* 0x000b800602167984 */ /* 0x000ea40008000800 */
[----:B------:R-:W-:Y:S02]  /*0620*/  FFMA R27, R24, R15, R21 ;  /* 0x0000000f181b7223 */ /* 0x000fe40000000015 */
[----:B------:R-:W-:Y:S04]  /*0630*/  LDS R21, [R2+UR6+0xc00] ;  /* 0x000c000602157984 */ /* 0x000fe80008000800 */
[----:B------:R-:W3:Y:S04]  /*0640*/  LDS.128 R12, [R3+UR5+0x60] ;  /* 0x00006005030c7984 */ /* 0x000ee80008000c00 */
[----:B------:R-:W4:Y:S01]  /*0650*/  LDS R24, [R2+UR6+0xc80] ;  /* 0x000c800602187984 */ /* 0x000f220008000800 */
[----:B0-----:R-:W-:-:S04]  /*0660*/  FFMA R25, R8, R25, R27 ;  /* 0x0000001908197223 */ /* 0x001fc8000000001b */
[----:B------:R-:W-:Y:S02]  /*0670*/  FFMA R20, R20, R9, R25 ;  /* 0x0000000914147223 */ /* 0x000fe40000000019 */
[----:B------:R-:W-:Y:S02]  /*0680*/  LDS R25, [R2+UR6+0xe80] ;  /* 0x000e800602197984 */ /* 0x000fe40008000800 */
[----:B-1----:R-:W-:Y:S02]  /*0690*/  FFMA R23, R23, R10, R20 ;  /* 0x0000000a17177223 */ /* 0x002fe40000000014 */
[----:B------:R-:W0:Y:S02]  /*06a0*/  LDS R20, [R2+UR6+0xd00] ;  /* 0x000d000602147984 */ /* 0x000e240008000800 */
[----:B--2---:R-:W-:Y:S02]  /*06b0*/  FFMA R11, R22, R11, R23 ;  /* 0x0000000b160b7223 */ /* 0x004fe40000000017 */
[----:B------:R-:W1:Y:S04]  /*06c0*/  LDS R23, [R2+UR6+0xd80] ;  /* 0x000d800602177984 */ /* 0x000e680008000800 */
[----:B------:R-:W-:Y:S01]  /*06d0*/  LDS R22, [R2+UR6+0xe00] ;  /* 0x000e000602167984 */ /* 0x000fe20008000800 */
[----:B---3--:R-:W-:-:S03]  /*06e0*/  FFMA R11, R12, R21, R11 ;  /* 0x000000150c0b7223 */ /* 0x008fc6000000000b */
[----:B------:R-:W-:Y:S01]  /*06f0*/  LDS R12, [R2+UR6+0xf80] ;  /* 0x000f8006020c7984 */ /* 0x000fe20008000800 */
[----:B----4-:R-:W-:-:S03]  /*0700*/  FFMA R21, R24, R13, R11 ;  /* 0x0000000d18157223 */ /* 0x010fc6000000000b */
[----:B------:R-:W-:Y:S04]  /*0710*/  LDS R24, [R2+UR6+0xf00] ;  /* 0x000f000602187984 */ /* 0x000fe80008000800 */
[----:B------:R-:W2:Y:S01]  /*0720*/  LDS.128 R8, [R3+UR5+0x70] ;  /* 0x0000700503087984 */ /* 0x000ea20008000c00 */
[----:B------:R-:W-:Y:S06]  /*0730*/  BAR.SYNC.DEFER_BLOCKING 0x0 ;  /* 0x0000000000007b1d */ /* 0x000fec0000010000 */
[----:B------:R-:W3:Y:S01]  /*0740*/  LDG.E R13, desc[UR8][R18.64] ;  /* 0x00000008120d7981 */ /* 0x000ee2000c1e1900 */
[----:B0-----:R-:W-:Y:S01]  /*0750*/  FFMA R14, R20, R14, R21 ;  /* 0x0000000e140e7223 */ /* 0x001fe20000000015 */
[----:B------:R-:W-:Y:S01]  /*0760*/  UIADD3 UR4, UPT, UPT, UR4, 0x20, URZ ;  /* 0x0000002004047890 */ /* 0x000fe2000fffe0ff */
[----:B------:R-:W-:Y:S01]  /*0770*/  IADD3 R4, P1, PT, R4, 0x80, RZ ;  /* 0x0000008004047810 */ /* 0x000fe20007f3e0ff */
[----:B------:R-:W-:-:S04]  /*0780*/  IMAD.WIDE R16, R6, 0x4, R16 ;  /* 0x0000000406107825 */ /* 0x000fc800078e0210 */
[----:B-1----:R-:W-:Y:S01]  /*0790*/  FFMA R15, R23, R15, R14 ;  /* 0x0000000f170f7223 */ /* 0x002fe2000000000e */
[----:B------:R-:W-:Y:S02]  /*07a0*/  IADD3.X R5, PT, PT, RZ, R5, RZ, P1, !PT ;  /* 0x00000005ff057210 */ /* 0x000fe40000ffe4ff */
[----:B------:R-:W-:Y:S01]  /*07b0*/  ISETP.LE.AND P0, PT, R0, UR4, PT ;  /* 0x0000000400007c0c */ /* 0x000fe2000bf03270 */
[----:B--2---:R-:W-:-:S04]  /*07c0*/  FFMA R8, R8, R22, R15 ;  /* 0x0000001608087223 */ /* 0x004fc8000000000f */
[----:B------:R-:W-:-:S04]  /*07d0*/  FFMA R9, R25, R9, R8 ;  /* 0x0000000919097223 */ /* 0x000fc80000000008 */
[----:B------:R-:W-:-:S04]  /*07e0*/  FFMA R9, R24, R10, R9 ;  /* 0x0000000a18097223 */ /* 0x000fc80000000009 */
[----:B------:R-:W-:Y:S01]  /*07f0*/  FFMA R21, R12, R11, R9 ;  /* 0x0000000b0c157223 */ /* 0x000fe20000000009 */
[----:B---3--:R-:W-:-:S04]  /*0800*/  FMUL R8, R13, UR12 ;  /* 0x0000000c0d087c20 */ /* 0x008fc80008400000 */
[----:B------:R-:W-:-:S05]  /*0810*/  FFMA R9, R21, UR10, R8 ;  /* 0x0000000a15097c23 */ /* 0x000fca0008000008 */
[----:B------:R2:W-:Y:S01]  /*0820*/  STG.E desc[UR8][R18.64], R9 ;  /* 0x0000000912007986 */ /* 0x0005e2000c101908 */
[----:B------:R-:W-:Y:S05]  /*0830*/  @!P0 BRA `(.L_x_0) ;  /* 0xfffffff800a08947 */ /* 0x000fea000383ffff */
[----:B------:R-:W-:Y:S05]  /*0840*/  EXIT ;  /* 0x000000000000794d */ /* 0x000fea0003800000 */
.L_x_1:
[----:B------:R-:W-:-:S00]  /*0850*/  BRA `(.L_x_1) ;  /* 0xfffffffc00fc7947 */ /* 0x000fc0000383ffff */
[----:B------:R-:W-:-:S00]  /*0860*/  NOP ;  /* 0x0000000000007918 */ /* 0x000fc00000000000 */
        /* <DEDUP_REMOVED lines=9> */
.L_x_2:


//--------------------- .nv.shared._Z10mysgemm_v2ILi32EEviiifPfS0_fS0_ --------------------------
	.section	.nv.shared._Z10mysgemm_v2ILi32EEviiifPfS0_fS0_,"aw",@nobits
	.sectionflags	@""
	.align	4
.nv.shared._Z10mysgemm_v2ILi32EEviiifPfS0_fS0_:
	.zero		9216


//--------------------- .nv.shared.reserved.0     --------------------------
	.section	.nv.shared.reserved.0,"aw",@nobits
	.weak		__nv_reservedSMEM_offset_0_alias
	.size		__nv_reservedSMEM_offset_0_alias, 0, 64
	.other		__nv_reservedSMEM_offset_0_alias,@"STO_CUDA_RESERVED_SHARED STV_DEFAULT"
__nv_reservedSMEM_offset_0_alias:
	.zero		0
	.zero		64


//--------------------- .nv.constant0._Z10mysgemm_v2ILi32EEviiifPfS0_fS0_ --------------------------
	.section	.nv.constant0._Z10mysgemm_v2ILi32EEviiifPfS0_fS0_,"a",@progbits
	.sectionflags	@""
	.align	4
.nv.constant0._Z10mysgemm_v2ILi32EEviiifPfS0_fS0_:
	.zero		944


//--------------------- SYMBOLS --------------------------

	.type		.nv.reservedSmem.offset0,@object
	.size		.nv.reservedSmem.offset0,0x4
	.type		.nv.reservedSmem.cap,@object
	.size		.nv.reservedSmem.cap,0x4
